//
// Generated by NVIDIA NVVM Compiler
//
// Compiler Build ID: CL-36424714
// Cuda compilation tools, release 13.0, V13.0.88
// Based on NVVM 20.0.0
//

.version 9.0
.target sm_100
.address_size 64

	// .globl	_Z4scanPiS_

.visible .entry _Z4scanPiS_(
	.param .u64 .ptr .align 1 _Z4scanPiS__param_0,
	.param .u64 .ptr .align 1 _Z4scanPiS__param_1
)
{
	.reg .pred 	%p<10>;
	.reg .b32 	%r<109>;
	.reg .b64 	%rd<20>;

	ld.param.u64 	%rd9, [_Z4scanPiS__param_0];
	ld.param.u64 	%rd8, [_Z4scanPiS__param_1];
	cvta.to.global.u64 	%rd1, %rd9;
	mov.u32 	%r32, %tid.x;
	mov.u32 	%r33, %ctaid.x;
	mov.u32 	%r34, %ntid.x;
	mad.lo.s32 	%r1, %r33, %r34, %r32;
	setp.lt.s32 	%p1, %r1, 0;
	mov.b32 	%r108, 0;
	@%p1 bra 	$L__BB0_13;
	min.u32 	%r37, %r1, 2047;
	add.s32 	%r2, %r37, 1;
	and.b32  	%r3, %r2, 15;
	setp.lt.u32 	%p2, %r1, 15;
	mov.b32 	%r101, 0;
	mov.u32 	%r108, %r101;
	@%p2 bra 	$L__BB0_4;
	and.b32  	%r101, %r2, 4080;
	neg.s32 	%r95, %r101;
	add.s64 	%rd18, %rd1, 32;
	mov.b32 	%r108, 0;
$L__BB0_3:
	.pragma "nounroll";
	ld.global.u32 	%r39, [%rd18+-32];
	add.s32 	%r40, %r39, %r108;
	ld.global.u32 	%r41, [%rd18+-28];
	add.s32 	%r42, %r41, %r40;
	ld.global.u32 	%r43, [%rd18+-24];
	add.s32 	%r44, %r43, %r42;
	ld.global.u32 	%r45, [%rd18+-20];
	add.s32 	%r46, %r45, %r44;
	ld.global.u32 	%r47, [%rd18+-16];
	add.s32 	%r48, %r47, %r46;
	ld.global.u32 	%r49, [%rd18+-12];
	add.s32 	%r50, %r49, %r48;
	ld.global.u32 	%r51, [%rd18+-8];
	add.s32 	%r52, %r51, %r50;
	ld.global.u32 	%r53, [%rd18+-4];
	add.s32 	%r54, %r53, %r52;
	ld.global.u32 	%r55, [%rd18];
	add.s32 	%r56, %r55, %r54;
	ld.global.u32 	%r57, [%rd18+4];
	add.s32 	%r58, %r57, %r56;
	ld.global.u32 	%r59, [%rd18+8];
	add.s32 	%r60, %r59, %r58;
	ld.global.u32 	%r61, [%rd18+12];
	add.s32 	%r62, %r61, %r60;
	ld.global.u32 	%r63, [%rd18+16];
	add.s32 	%r64, %r63, %r62;
	ld.global.u32 	%r65, [%rd18+20];
	add.s32 	%r66, %r65, %r64;
	ld.global.u32 	%r67, [%rd18+24];
	add.s32 	%r68, %r67, %r66;
	ld.global.u32 	%r69, [%rd18+28];
	add.s32 	%r108, %r69, %r68;
	add.s32 	%r95, %r95, 16;
	add.s64 	%rd18, %rd18, 64;
	setp.ne.s32 	%p3, %r95, 0;
	@%p3 bra 	$L__BB0_3;
$L__BB0_4:
	setp.eq.s32 	%p4, %r3, 0;
	@%p4 bra 	$L__BB0_13;
	and.b32  	%r13, %r2, 7;
	setp.lt.u32 	%p5, %r3, 8;
	@%p5 bra 	$L__BB0_7;
	mul.wide.u32 	%rd10, %r101, 4;
	add.s64 	%rd11, %rd1, %rd10;
	ld.global.u32 	%r71, [%rd11];
	add.s32 	%r72, %r71, %r108;
	ld.global.u32 	%r73, [%rd11+4];
	add.s32 	%r74, %r73, %r72;
	ld.global.u32 	%r75, [%rd11+8];
	add.s32 	%r76, %r75, %r74;
	ld.global.u32 	%r77, [%rd11+12];
	add.s32 	%r78, %r77, %r76;
	ld.global.u32 	%r79, [%rd11+16];
	add.s32 	%r80, %r79, %r78;
	ld.global.u32 	%r81, [%rd11+20];
	add.s32 	%r82, %r81, %r80;
	ld.global.u32 	%r83, [%rd11+24];
	add.s32 	%r84, %r83, %r82;
	ld.global.u32 	%r85, [%rd11+28];
	add.s32 	%r108, %r85, %r84;
	add.s32 	%r101, %r101, 8;
$L__BB0_7:
	setp.eq.s32 	%p6, %r13, 0;
	@%p6 bra 	$L__BB0_13;
	and.b32  	%r19, %r2, 3;
	setp.lt.u32 	%p7, %r13, 4;
	@%p7 bra 	$L__BB0_10;
	mul.wide.u32 	%rd12, %r101, 4;
	add.s64 	%rd13, %rd1, %rd12;
	ld.global.u32 	%r87, [%rd13];
	add.s32 	%r88, %r87, %r108;
	ld.global.u32 	%r89, [%rd13+4];
	add.s32 	%r90, %r89, %r88;
	ld.global.u32 	%r91, [%rd13+8];
	add.s32 	%r92, %r91, %r90;
	ld.global.u32 	%r93, [%rd13+12];
	add.s32 	%r108, %r93, %r92;
	add.s32 	%r101, %r101, 4;
$L__BB0_10:
	setp.eq.s32 	%p8, %r19, 0;
	@%p8 bra 	$L__BB0_13;
	mul.wide.u32 	%rd14, %r101, 4;
	add.s64 	%rd19, %rd1, %rd14;
	neg.s32 	%r106, %r19;
$L__BB0_12:
	.pragma "nounroll";
	ld.global.u32 	%r94, [%rd19];
	add.s32 	%r108, %r94, %r108;
	add.s64 	%rd19, %rd19, 4;
	add.s32 	%r106, %r106, 1;
	setp.ne.s32 	%p9, %r106, 0;
	@%p9 bra 	$L__BB0_12;
$L__BB0_13:
	cvta.to.global.u64 	%rd15, %rd8;
	mul.wide.s32 	%rd16, %r1, 4;
	add.s64 	%rd17, %rd15, %rd16;
	st.global.u32 	[%rd17], %r108;
	ret;

}


// ===== COMPILED SASS (sm_100) =====

	.target	sm_100

	.elftype	@"ET_EXEC"


//--------------------- .note.nv.tkinfo           --------------------------
	.section	.note.nv.tkinfo,"",@"SHT_NOTE"
	.sectionflags	@"SHF_NOTE_NV_TKINFO"
	.tkinfo
        /*0018*/ 	.word	0x00000002
        /*0030*/ 	.string	""
        /*0030*/ 	.string	"ptxas"
        /*0030*/ 	.string	"Cuda compilation tools, release 13.0, V13.0.88"
        /*0030*/ 	.string	"Build cuda_13.0.r13.0/compiler.36424714_0"
        /*0030*/ 	.string	"-arch sm_100 -m 64 "



//--------------------- .note.nv.cuinfo           --------------------------
	.section	.note.nv.cuinfo,"",@"SHT_NOTE"
	.sectionflags	@"SHF_NOTE_NV_CUINFO"
        /*0018*/ 	.short	0x0002
        /*001a*/ 	.short	0x0064
        /*001c*/ 	.short	0x0082
	.zero		2


//--------------------- .nv.info                  --------------------------
	.section	.nv.info,"",@"SHT_CUDA_INFO"
	.align	4


	//----- nvinfo : EIATTR_REGCOUNT
	.align		4
        /*0000*/ 	.byte	0x04, 0x2f
        /*0002*/ 	.short	(.L_1 - .L_0)
	.align		4
.L_0:
        /*0004*/ 	.word	index@(_Z4scanPiS_)
        /*0008*/ 	.word	0x0000001b


	//----- nvinfo : EIATTR_FRAME_SIZE
	.align		4
.L_1:
        /*000c*/ 	.byte	0x04, 0x11
        /*000e*/ 	.short	(.L_3 - .L_2)
	.align		4
.L_2:
        /*0010*/ 	.word	index@(_Z4scanPiS_)
        /*0014*/ 	.word	0x00000000


	//----- nvinfo : EIATTR_MIN_STACK_SIZE
	.align		4
.L_3:
        /*0018*/ 	.byte	0x04, 0x12
        /*001a*/ 	.short	(.L_5 - .L_4)
	.align		4
.L_4:
        /*001c*/ 	.word	index@(_Z4scanPiS_)
        /*0020*/ 	.word	0x00000000
.L_5:


//--------------------- .nv.compat                --------------------------
	.section	.nv.compat,"",@"SHT_CUDA_COMPAT_INFO"
	.align	4
        /*0000*/ 	.byte	0x02, 0x09, 0x00, 0x00, 0x02, 0x02, 0x01, 0x00, 0x02, 0x05, 0x05, 0x00, 0x03, 0x07, 0x01, 0x01
        /*0010*/ 	.byte	0x02, 0x03, 0x00, 0x00, 0x02, 0x06, 0x01, 0x00, 0x04, 0x0b, 0x08, 0x00, 0x09, 0x00, 0x00, 0x00
        /*0020*/ 	.byte	0x00, 0x00, 0x00, 0x00


//--------------------- .nv.info._Z4scanPiS_      --------------------------
	.section	.nv.info._Z4scanPiS_,"",@"SHT_CUDA_INFO"
	.sectionflags	@""
	.align	4


	//----- nvinfo : EIATTR_CUDA_API_VERSION
	.align		4
        /*0000*/ 	.byte	0x04, 0x37
        /*0002*/ 	.short	(.L_7 - .L_6)
.L_6:
        /*0004*/ 	.word	0x00000082


	//----- nvinfo : EIATTR_KPARAM_INFO
	.align		4
.L_7:
        /*0008*/ 	.byte	0x04, 0x17
        /*000a*/ 	.short	(.L_9 - .L_8)
.L_8:
        /*000c*/ 	.word	0x00000000
        /*0010*/ 	.short	0x0001
        /*0012*/ 	.short	0x0008
        /*0014*/ 	.byte	0x00, 0xf5, 0x21, 0x00


	//----- nvinfo : EIATTR_KPARAM_INFO
	.align		4
.L_9:
        /*0018*/ 	.byte	0x04, 0x17
        /*001a*/ 	.short	(.L_11 - .L_10)
.L_10:
        /*001c*/ 	.word	0x00000000
        /*0020*/ 	.short	0x0000
        /*0022*/ 	.short	0x0000
        /*0024*/ 	.byte	0x00, 0xf5, 0x21, 0x00


	//----- nvinfo : EIATTR_SPARSE_MMA_MASK
	.align		4
.L_11:
        /*0028*/ 	.byte	0x03, 0x50
        /*002a*/ 	.short	0x0000


	//----- nvinfo : EIATTR_MAXREG_COUNT
	.align		4
        /*002c*/ 	.byte	0x03, 0x1b
        /*002e*/ 	.short	0x00ff


	//----- nvinfo : EIATTR_MERCURY_ISA_VERSION
	.align		4
        /*0030*/ 	.byte	0x03, 0x5f
        /*0032*/ 	.short	0x0101


	//----- nvinfo : EIATTR_VRC_CTA_INIT_COUNT
	.align		4
        /*0034*/ 	.byte	0x02, 0x4a
	.zero		1
	.zero		1


	//----- nvinfo : EIATTR_EXIT_INSTR_OFFSETS
	.align		4
        /*0038*/ 	.byte	0x04, 0x1c
        /*003a*/ 	.short	(.L_13 - .L_12)


	//   ....[0]....
.L_12:
        /*003c*/ 	.word	0x000006f0


	//----- nvinfo : EIATTR_CRS_STACK_SIZE
	.align		4
.L_13:
        /*0040*/ 	.byte	0x04, 0x1e
        /*0042*/ 	.short	(.L_15 - .L_14)
.L_14:
        /*0044*/ 	.word	0x00000000


	//----- nvinfo : EIATTR_CBANK_PARAM_SIZE
	.align		4
.L_15:
        /*0048*/ 	.byte	0x03, 0x19
        /*004a*/ 	.short	0x0010


	//----- nvinfo : EIATTR_PARAM_CBANK
	.align		4
        /*004c*/ 	.byte	0x04, 0x0a
        /*004e*/ 	.short	(.L_17 - .L_16)
	.align		4
.L_16:
        /*0050*/ 	.word	index@(.nv.constant0._Z4scanPiS_)
        /*0054*/ 	.short	0x0380
        /*0056*/ 	.short	0x0010


	//----- nvinfo : EIATTR_SW_WAR
	.align		4
.L_17:
        /*0058*/ 	.byte	0x04, 0x36
        /*005a*/ 	.short	(.L_19 - .L_18)
.L_18:
        /*005c*/ 	.word	0x00000008
.L_19:


//--------------------- .nv.callgraph             --------------------------
	.section	.nv.callgraph,"",@"SHT_CUDA_CALLGRAPH"
	.align	4
	.sectionentsize	8
	.align		4
        /*0000*/ 	.word	0x00000000
	.align		4
        /*0004*/ 	.word	0xffffffff
	.align		4
        /*0008*/ 	.word	0x00000000
	.align		4
        /*000c*/ 	.word	0xfffffffe
	.align		4
        /*0010*/ 	.word	0x00000000
	.align		4
        /*0014*/ 	.word	0xfffffffd
	.align		4
        /*0018*/ 	.word	0x00000000
	.align		4
        /*001c*/ 	.word	0xfffffffc


//--------------------- .text._Z4scanPiS_         --------------------------
	.section	.text._Z4scanPiS_,"ax",@progbits
	.align	128
        .global         _Z4scanPiS_
        .type           _Z4scanPiS_,@function
        .size           _Z4scanPiS_,(.L_x_11 - _Z4scanPiS_)
        .other          _Z4scanPiS_,@"STO_CUDA_ENTRY STV_DEFAULT"
_Z4scanPiS_:
.text._Z4scanPiS_:
[----:B------:R-:W-:Y:S01]  /*0000*/  LDC R1, c[0x0][0x37c] ;  /* 0x0000df00ff017b82 */ /* 0x000fe20000000800 */
[----:B------:R-:W0:Y:S07]  /*0010*/  S2R R2, SR_TID.X ;  /* 0x0000000000027919 */ /* 0x000e2e0000002100 */
[----:B------:R-:W0:Y:S01]  /*0020*/  S2UR UR4, SR_CTAID.X ;  /* 0x00000000000479c3 */ /* 0x000e220000002500 */
[----:B------:R-:W1:Y:S01]  /*0030*/  LDCU.64 UR6, c[0x0][0x358] ;  /* 0x00006b00ff0677ac */ /* 0x000e620008000a00 */
[----:B------:R-:W-:Y:S01]  /*0040*/  BSSY.RECONVERGENT B0, `(.L_x_0) ;  /* 0x0000067000007945 */ /* 0x000fe20003800200 */
[----:B------:R-:W-:-:S05]  /*0050*/  IMAD.MOV.U32 R0, RZ, RZ, RZ ;  /* 0x000000ffff007224 */ /* 0x000fca00078e00ff */
[----:B------:R-:W0:Y:S02]  /*0060*/  LDC R3, c[0x0][0x360] ;  /* 0x0000d800ff037b82 */ /* 0x000e240000000800 */
[----:B0-----:R-:W-:-:S05]  /*0070*/  IMAD R2, R3, UR4, R2 ;  /* 0x0000000403027c24 */ /* 0x001fca000f8e0202 */
[----:B------:R-:W-:-:S13]  /*0080*/  ISETP.GE.AND P0, PT, R2, RZ, PT ;  /* 0x000000ff0200720c */ /* 0x000fda0003f06270 */
[----:B-1----:R-:W-:Y:S05]  /*0090*/  @!P0 BRA `(.L_x_1) ;  /* 0x0000000400848947 */ /* 0x002fea0003800000 */
[C---:B------:R-:W-:Y:S01]  /*00a0*/  ISETP.GE.U32.AND P1, PT, R2.reuse, 0xf, PT ;  /* 0x0000000f0200780c */ /* 0x040fe20003f26070 */
[----:B------:R-:W-:Y:S01]  /*00b0*/  BSSY.RECONVERGENT B1, `(.L_x_2) ;  /* 0x000002e000017945 */ /* 0x000fe20003800200 */
[----:B------:R-:W-:Y:S01]  /*00c0*/  VIMNMX.U32 R6, PT, PT, R2, 0x7ff, PT ;  /* 0x000007ff02067848 */ /* 0x000fe20003fe0000 */
[----:B------:R-:W-:Y:S02]  /*00d0*/  IMAD.MOV.U32 R3, RZ, RZ, RZ ;  /* 0x000000ffff037224 */ /* 0x000fe400078e00ff */
[----:B------:R-:W-:Y:S02]  /*00e0*/  IMAD.MOV.U32 R0, RZ, RZ, RZ ;  /* 0x000000ffff007224 */ /* 0x000fe400078e00ff */
[----:B------:R-:W-:-:S05]  /*00f0*/  VIADD R6, R6, 0x1 ;  /* 0x0000000106067836 */ /* 0x000fca0000000000 */
[----:B------:R-:W-:-:S04]  /*0100*/  LOP3.LUT R24, R6, 0xf, RZ, 0xc0, !PT ;  /* 0x0000000f06187812 */ /* 0x000fc800078ec0ff */
[----:B------:R-:W-:Y:S01]  /*0110*/  ISETP.NE.AND P0, PT, R24, RZ, PT ;  /* 0x000000ff1800720c */ /* 0x000fe20003f05270 */
[----:B------:R-:W-:-:S12]  /*0120*/  @!P1 BRA `(.L_x_3) ;  /* 0x0000000000989947 */ /* 0x000fd80003800000 */
[----:B------:R-:W0:Y:S01]  /*0130*/  LDCU.64 UR4, c[0x0][0x380] ;  /* 0x00007000ff0477ac */ /* 0x000e220008000a00 */
[----:B------:R-:W-:Y:S01]  /*0140*/  LOP3.LUT R3, R6, 0xff0, RZ, 0xc0, !PT ;  /* 0x00000ff006037812 */ /* 0x000fe200078ec0ff */
[----:B------:R-:W-:-:S04]  /*0150*/  IMAD.MOV.U32 R0, RZ, RZ, RZ ;  /* 0x000000ffff007224 */ /* 0x000fc800078e00ff */
[----:B------:R-:W-:Y:S01]  /*0160*/  IMAD.MOV R7, RZ, RZ, -R3 ;  /* 0x000000ffff077224 */ /* 0x000fe200078e0a03 */
[----:B0-----:R-:W-:-:S04]  /*0170*/  UIADD3 UR4, UP0, UPT, UR4, 0x20, URZ ;  /* 0x0000002004047890 */ /* 0x001fc8000ff1e0ff */
[----:B------:R-:W-:Y:S02]  /*0180*/  UIADD3.X UR5, UPT, UPT, URZ, UR5, URZ, UP0, !UPT ;  /* 0x00000005ff057290 */ /* 0x000fe400087fe4ff */
[----:B------:R-:W-:-:S04]  /*0190*/  IMAD.U32 R13, RZ, RZ, UR4 ;  /* 0x00000004ff0d7e24 */ /* 0x000fc8000f8e00ff */
[----:B------:R-:W-:-:S07]  /*01a0*/  IMAD.U32 R5, RZ, RZ, UR5 ;  /* 0x00000005ff057e24 */ /* 0x000fce000f8e00ff */
.L_x_4:
[----:B------:R-:W-:-:S05]  /*01b0*/  IMAD.MOV.U32 R4, RZ, RZ, R13 ;  /* 0x000000ffff047224 */ /* 0x000fca00078e000d */
[----:B------:R-:W2:Y:S04]  /*01c0*/  LDG.E R13, desc[UR6][R4.64+-0x20] ;  /* 0xffffe006040d7981 */ /* 0x000ea8000c1e1900 */
[----:B------:R-:W2:Y:S04]  /*01d0*/  LDG.E R12, desc[UR6][R4.64+-0x1c] ;  /* 0xffffe406040c7981 */ /* 0x000ea8000c1e1900 */
[----:B------:R-:W3:Y:S04]  /*01e0*/  LDG.E R15, desc[UR6][R4.64+-0x18] ;  /* 0xffffe806040f7981 */ /* 0x000ee8000c1e1900 */
[----:B------:R-:W3:Y:S04]  /*01f0*/  LDG.E R14, desc[UR6][R4.64+-0x14] ;  /* 0xffffec06040e7981 */ /* 0x000ee8000c1e1900 */
[----:B------:R-:W4:Y:S04]  /*0200*/  LDG.E R17, desc[UR6][R4.64+-0x10] ;  /* 0xfffff00604117981 */ /* 0x000f28000c1e1900 */
[----:B------:R-:W4:Y:S04]  /*0210*/  LDG.E R16, desc[UR6][R4.64+-0xc] ;  /* 0xfffff40604107981 */ /* 0x000f28000c1e1900 */
[----:B------:R-:W5:Y:S04]  /*0220*/  LDG.E R19, desc[UR6][R4.64+-0x8] ;  /* 0xfffff80604137981 */ /* 0x000f68000c1e1900 */
        /* <DEDUP_REMOVED lines=8> */
[----:B------:R0:W5:Y:S01]  /*02b0*/  LDG.E R8, desc[UR6][R4.64+0x1c] ;  /* 0x00001c0604087981 */ /* 0x000162000c1e1900 */
[----:B------:R-:W-:-:S05]  /*02c0*/  VIADD R7, R7, 0x10 ;  /* 0x0000001007077836 */ /* 0x000fca0000000000 */
[----:B------:R-:W-:Y:S02]  /*02d0*/  ISETP.NE.AND P1, PT, R7, RZ, PT ;  /* 0x000000ff0700720c */ /* 0x000fe40003f25270 */
[----:B--2---:R-:W-:Y:S02]  /*02e0*/  IADD3 R12, PT, PT, R12, R13, R0 ;  /* 0x0000000d0c0c7210 */ /* 0x004fe40007ffe000 */
[----:B------:R-:W-:-:S05]  /*02f0*/  IADD3 R13, P2, PT, R4, 0x40, RZ ;  /* 0x00000040040d7810 */ /* 0x000fca0007f5e0ff */
[----:B0-----:R-:W-:Y:S01]  /*0300*/  IMAD.X R5, RZ, RZ, R5, P2 ;  /* 0x000000ffff057224 */ /* 0x001fe200010e0605 */
[----:B---3--:R-:W-:-:S04]  /*0310*/  IADD3 R12, PT, PT, R14, R15, R12 ;  /* 0x0000000f0e0c7210 */ /* 0x008fc80007ffe00c */
[----:B----4-:R-:W-:-:S04]  /*0320*/  IADD3 R12, PT, PT, R16, R17, R12 ;  /* 0x00000011100c7210 */ /* 0x010fc80007ffe00c */
[----:B-----5:R-:W-:-:S04]  /*0330*/  IADD3 R12, PT, PT, R18, R19, R12 ;  /* 0x00000013120c7210 */ /* 0x020fc80007ffe00c */
[----:B------:R-:W-:-:S04]  /*0340*/  IADD3 R12, PT, PT, R20, R21, R12 ;  /* 0x00000015140c7210 */ /* 0x000fc80007ffe00c */
[----:B------:R-:W-:-:S04]  /*0350*/  IADD3 R12, PT, PT, R22, R23, R12 ;  /* 0x00000017160c7210 */ /* 0x000fc80007ffe00c */
[----:B------:R-:W-:-:S04]  /*0360*/  IADD3 R10, PT, PT, R10, R11, R12 ;  /* 0x0000000b0a0a7210 */ /* 0x000fc80007ffe00c */
[----:B------:R-:W-:Y:S01]  /*0370*/  IADD3 R0, PT, PT, R8, R9, R10 ;  /* 0x0000000908007210 */ /* 0x000fe20007ffe00a */
[----:B------:R-:W-:Y:S06]  /*0380*/  @P1 BRA `(.L_x_4) ;  /* 0xfffffffc00881947 */ /* 0x000fec000383ffff */
.L_x_3:
[----:B------:R-:W-:Y:S05]  /*0390*/  BSYNC.RECONVERGENT B1 ;  /* 0x0000000000017941 */ /* 0x000fea0003800200 */
.L_x_2:
[----:B------:R-:W-:Y:S05]  /*03a0*/  @!P0 BRA `(.L_x_1) ;  /* 0x0000000000c08947 */ /* 0x000fea0003800000 */
[----:B------:R-:W-:Y:S01]  /*03b0*/  ISETP.GE.U32.AND P0, PT, R24, 0x8, PT ;  /* 0x000000081800780c */ /* 0x000fe20003f06070 */
[----:B------:R-:W-:Y:S01]  /*03c0*/  BSSY.RECONVERGENT B1, `(.L_x_5) ;  /* 0x0000013000017945 */ /* 0x000fe20003800200 */
[----:B------:R-:W-:-:S04]  /*03d0*/  LOP3.LUT R15, R6, 0x7, RZ, 0xc0, !PT ;  /* 0x00000007060f7812 */ /* 0x000fc800078ec0ff */
[----:B------:R-:W-:-:S07]  /*03e0*/  ISETP.NE.AND P1, PT, R15, RZ, PT ;  /* 0x000000ff0f00720c */ /* 0x000fce0003f25270 */
[----:B------:R-:W-:Y:S06]  /*03f0*/  @!P0 BRA `(.L_x_6) ;  /* 0x00000000003c8947 */ /* 0x000fec0003800000 */
[----:B------:R-:W0:Y:S02]  /*0400*/  LDC.64 R4, c[0x0][0x380] ;  /* 0x0000e000ff047b82 */ /* 0x000e240000000a00 */
[----:B0-----:R-:W-:-:S05]  /*0410*/  IMAD.WIDE.U32 R4, R3, 0x4, R4 ;  /* 0x0000000403047825 */ /* 0x001fca00078e0004 */
[----:B------:R-:W2:Y:S04]  /*0420*/  LDG.E R7, desc[UR6][R4.64] ;  /* 0x0000000604077981 */ /* 0x000ea8000c1e1900 */
[----:B------:R-:W2:Y:S04]  /*0430*/  LDG.E R8, desc[UR6][R4.64+0x4] ;  /* 0x0000040604087981 */ /* 0x000ea8000c1e1900 */
[----:B------:R-:W3:Y:S04]  /*0440*/  LDG.E R10, desc[UR6][R4.64+0x8] ;  /* 0x00000806040a7981 */ /* 0x000ee8000c1e1900 */
[----:B------:R-:W3:Y:S04]  /*0450*/  LDG.E R9, desc[UR6][R4.64+0xc] ;  /* 0x00000c0604097981 */ /* 0x000ee8000c1e1900 */
[----:B------:R-:W4:Y:S04]  /*0460*/  LDG.E R12, desc[UR6][R4.64+0x10] ;  /* 0x00001006040c7981 */ /* 0x000f28000c1e1900 */
[----:B------:R-:W4:Y:S04]  /*0470*/  LDG.E R11, desc[UR6][R4.64+0x14] ;  /* 0x00001406040b7981 */ /* 0x000f28000c1e1900 */
[----:B------:R-:W5:Y:S04]  /*0480*/  LDG.E R14, desc[UR6][R4.64+0x18] ;  /* 0x00001806040e7981 */ /* 0x000f68000c1e1900 */
[----:B------:R-:W5:Y:S01]  /*0490*/  LDG.E R13, desc[UR6][R4.64+0x1c] ;  /* 0x00001c06040d7981 */ /* 0x000f62000c1e1900 */
[----:B------:R-:W-:Y:S01]  /*04a0*/  VIADD R3, R3, 0x8 ;  /* 0x0000000803037836 */ /* 0x000fe20000000000 */
[----:B--2---:R-:W-:-:S04]  /*04b0*/  IADD3 R7, PT, PT, R8, R7, R0 ;  /* 0x0000000708077210 */ /* 0x004fc80007ffe000 */
[----:B---3--:R-:W-:-:S04]  /*04c0*/  IADD3 R7, PT, PT, R9, R10, R7 ;  /* 0x0000000a09077210 */ /* 0x008fc80007ffe007 */
[----:B----4-:R-:W-:-:S04]  /*04d0*/  IADD3 R7, PT, PT, R11, R12, R7 ;  /* 0x0000000c0b077210 */ /* 0x010fc80007ffe007 */
[----:B-----5:R-:W-:-:S07]  /*04e0*/  IADD3 R0, PT, PT, R13, R14, R7 ;  /* 0x0000000e0d007210 */ /* 0x020fce0007ffe007 */
.L_x_6:
[----:B------:R-:W-:Y:S05]  /*04f0*/  BSYNC.RECONVERGENT B1 ;  /* 0x0000000000017941 */ /* 0x000fea0003800200 */
.L_x_5:
        /* <DEDUP_REMOVED lines=11> */
[----:B------:R-:W3:Y:S01]  /*05b0*/  LDG.E R10, desc[UR6][R4.64+0xc] ;  /* 0x00000c06040a7981 */ /* 0x000ee2000c1e1900 */
[----:B------:R-:W-:Y:S01]  /*05c0*/  VIADD R3, R3, 0x4 ;  /* 0x0000000403037836 */ /* 0x000fe20000000000 */
[----:B--2---:R-:W-:-:S04]  /*05d0*/  IADD3 R0, PT, PT, R8, R7, R0 ;  /* 0x0000000708007210 */ /* 0x004fc80007ffe000 */
[----:B---3--:R-:W-:-:S07]  /*05e0*/  IADD3 R0, PT, PT, R10, R9, R0 ;  /* 0x000000090a007210 */ /* 0x008fce0007ffe000 */
.L_x_8:
[----:B------:R-:W-:Y:S05]  /*05f0*/  BSYNC.RECONVERGENT B1 ;  /* 0x0000000000017941 */ /* 0x000fea0003800200 */
.L_x_7:
[----:B------:R-:W-:Y:S05]  /*0600*/  @!P1 BRA `(.L_x_1) ;  /* 0x0000000000289947 */ /* 0x000fea0003800000 */
[----:B------:R-:W0:Y:S01]  /*0610*/  LDC.64 R4, c[0x0][0x380] ;  /* 0x0000e000ff047b82 */ /* 0x000e220000000a00 */
[----:B------:R-:W-:Y:S02]  /*0620*/  IMAD.MOV R6, RZ, RZ, -R6 ;  /* 0x000000ffff067224 */ /* 0x000fe400078e0a06 */
[----:B0-----:R-:W-:-:S07]  /*0630*/  IMAD.WIDE.U32 R4, R3, 0x4, R4 ;  /* 0x0000000403047825 */ /* 0x001fce00078e0004 */
.L_x_9:
[----:B------:R0:W2:Y:S01]  /*0640*/  LDG.E R3, desc[UR6][R4.64] ;  /* 0x0000000604037981 */ /* 0x0000a2000c1e1900 */
[----:B------:R-:W-:-:S05]  /*0650*/  VIADD R6, R6, 0x1 ;  /* 0x0000000106067836 */ /* 0x000fca0000000000 */
[----:B------:R-:W-:Y:S02]  /*0660*/  ISETP.NE.AND P0, PT, R6, RZ, PT ;  /* 0x000000ff0600720c */ /* 0x000fe40003f05270 */
[----:B0-----:R-:W-:-:S05]  /*0670*/  IADD3 R4, P1, PT, R4, 0x4, RZ ;  /* 0x0000000404047810 */ /* 0x001fca0007f3e0ff */
[----:B------:R-:W-:Y:S02]  /*0680*/  IMAD.X R5, RZ, RZ, R5, P1 ;  /* 0x000000ffff057224 */ /* 0x000fe400008e0605 */
[----:B--2---:R-:W-:-:S04]  /*0690*/  IMAD.IADD R0, R3, 0x1, R0 ;  /* 0x0000000103007824 */ /* 0x004fc800078e0200 */
[----:B------:R-:W-:Y:S05]  /*06a0*/  @P0 BRA `(.L_x_9) ;  /* 0xfffffffc00e40947 */ /* 0x000fea000383ffff */
.L_x_1:
[----:B------:R-:W-:Y:S05]  /*06b0*/  BSYNC.RECONVERGENT B0 ;  /* 0x0000000000007941 */ /* 0x000fea0003800200 */
.L_x_0:
[----:B------:R-:W0:Y:S02]  /*06c0*/  LDC.64 R4, c[0x0][0x388] ;  /* 0x0000e200ff047b82 */ /* 0x000e240000000a00 */
[----:B0-----:R-:W-:-:S05]  /*06d0*/  IMAD.WIDE R2, R2, 0x4, R4 ;  /* 0x0000000402027825 */ /* 0x001fca00078e0204 */
[----:B------:R-:W-:Y:S01]  /*06e0*/  STG.E desc[UR6][R2.64], R0 ;  /* 0x0000000002007986 */ /* 0x000fe2000c101906 */
[----:B------:R-:W-:Y:S05]  /*06f0*/  EXIT ;  /* 0x000000000000794d */ /* 0x000fea0003800000 */
.L_x_10:
[----:B------:R-:W-:-:S00]  /*0700*/  BRA `(.L_x_10) ;  /* 0xfffffffc00fc7947 */ /* 0x000fc0000383ffff */
[----:B------:R-:W-:-:S00]  /*0710*/  NOP ;  /* 0x0000000000007918 */ /* 0x000fc00000000000 */
        /* <DEDUP_REMOVED lines=14> */
.L_x_11:


//--------------------- .nv.shared.reserved.0     --------------------------
	.section	.nv.shared.reserved.0,"aw",@nobits
	.weak		__nv_reservedSMEM_offset_0_alias
	.size		__nv_reservedSMEM_offset_0_alias, 0, 64
	.other		__nv_reservedSMEM_offset_0_alias,@"STO_CUDA_RESERVED_SHARED STV_DEFAULT"
__nv_reservedSMEM_offset_0_alias:
	.zero		0
	.zero		64


//--------------------- .nv.constant0._Z4scanPiS_ --------------------------
	.section	.nv.constant0._Z4scanPiS_,"a",@progbits
	.sectionflags	@""
	.align	4
.nv.constant0._Z4scanPiS_:
	.zero		912


//--------------------- SYMBOLS --------------------------

	.type		.nv.reservedSmem.offset0,@object
	.size		.nv.reservedSmem.offset0,0x4
